	.headerflags	@"EF_CUDA_TEXMODE_UNIFIED EF_CUDA_64BIT_ADDRESS EF_CUDA_ACCELERATORS EF_CUDA_SM90 EF_CUDA_VIRTUAL_SM(EF_CUDA_SM90)"
	.elftype	@"ET_EXEC"


//--------------------- .nv.info                  --------------------------
	.section	.nv.info,"",@"SHT_CUDA_INFO"
	.align	4


	//----- nvinfo : EIATTR_REGCOUNT
	.align		4
        /*0000*/ 	.byte	0x04, 0x2f
        /*0002*/ 	.short	(.L_1 - .L_0)
	.align		4
.L_0:
        /*0004*/ 	.word	index@(triton_poi_fused_cat_0)
        /*0008*/ 	.word	0x00000012


	//----- nvinfo : EIATTR_MIN_STACK_SIZE
	.align		4
.L_1:
        /*000c*/ 	.byte	0x04, 0x12
        /*000e*/ 	.short	(.L_3 - .L_2)
	.align		4
.L_2:
        /*0010*/ 	.word	index@(triton_poi_fused_cat_0)
        /*0014*/ 	.word	0x00000000


	//----- nvinfo : EIATTR_FRAME_SIZE
	.align		4
.L_3:
        /*0018*/ 	.byte	0x04, 0x11
        /*001a*/ 	.short	(.L_5 - .L_4)
	.align		4
.L_4:
        /*001c*/ 	.word	index@(triton_poi_fused_cat_0)
        /*0020*/ 	.word	0x00000000


	//----- nvinfo : EIATTR_MIN_STACK_SIZE
	.align		4
.L_5:
        /*0024*/ 	.byte	0x04, 0x12
        /*0026*/ 	.short	(.L_7 - .L_6)
	.align		4
.L_6:
        /*0028*/ 	.word	index@(triton_poi_fused_cat_0)
        /*002c*/ 	.word	0x00000000
.L_7:


//--------------------- .nv.info.triton_poi_fused_cat_0 --------------------------
	.section	.nv.info.triton_poi_fused_cat_0,"",@"SHT_CUDA_INFO"
	.sectionflags	@""
	.align	4


	//----- nvinfo : EIATTR_CUDA_API_VERSION
	.align		4
        /*0000*/ 	.byte	0x04, 0x37
        /*0002*/ 	.short	(.L_9 - .L_8)
.L_8:
        /*0004*/ 	.word	0x0000007c


	//----- nvinfo : EIATTR_KPARAM_INFO
	.align		4
.L_9:
        /*0008*/ 	.byte	0x04, 0x17
        /*000a*/ 	.short	(.L_11 - .L_10)
.L_10:
        /*000c*/ 	.word	0x00000000
        /*0010*/ 	.short	0x0002
        /*0012*/ 	.short	0x0010
        /*0014*/ 	.byte	0x00, 0xf0, 0x11, 0x00


	//----- nvinfo : EIATTR_KPARAM_INFO
	.align		4
.L_11:
        /*0018*/ 	.byte	0x04, 0x17
        /*001a*/ 	.short	(.L_13 - .L_12)
.L_12:
        /*001c*/ 	.word	0x00000000
        /*0020*/ 	.short	0x0001
        /*0022*/ 	.short	0x0008
        /*0024*/ 	.byte	0x00, 0xf4, 0x21, 0x00


	//----- nvinfo : EIATTR_KPARAM_INFO
	.align		4
.L_13:
        /*0028*/ 	.byte	0x04, 0x17
        /*002a*/ 	.short	(.L_15 - .L_14)
.L_14:
        /*002c*/ 	.word	0x00000000
        /*0030*/ 	.short	0x0000
        /*0032*/ 	.short	0x0000
        /*0034*/ 	.byte	0x00, 0xf4, 0x21, 0x00


	//----- nvinfo : EIATTR_SPARSE_MMA_MASK
	.align		4
.L_15:
        /*0038*/ 	.byte	0x03, 0x50
        /*003a*/ 	.short	0x0000


	//----- nvinfo : EIATTR_MAXREG_COUNT
	.align		4
        /*003c*/ 	.byte	0x03, 0x1b
        /*003e*/ 	.short	0x00ff


	//----- nvinfo : EIATTR_EXIT_INSTR_OFFSETS
	.align		4
        /*0040*/ 	.byte	0x04, 0x1c
        /*0042*/ 	.short	(.L_17 - .L_16)


	//   ....[0]....
.L_16:
        /*0044*/ 	.word	0x00000250


	//   ....[1]....
        /*0048*/ 	.word	0x00000270


	//----- nvinfo : EIATTR_REQNTID
	.align		4
.L_17:
        /*004c*/ 	.byte	0x04, 0x10
        /*004e*/ 	.short	(.L_19 - .L_18)
.L_18:
        /*0050*/ 	.word	0x00000020
        /*0054*/ 	.word	0x00000001
        /*0058*/ 	.word	0x00000001


	//----- nvinfo : EIATTR_CBANK_PARAM_SIZE
	.align		4
.L_19:
        /*005c*/ 	.byte	0x03, 0x19
        /*005e*/ 	.short	0x0014


	//----- nvinfo : EIATTR_PARAM_CBANK
	.align		4
        /*0060*/ 	.byte	0x04, 0x0a
        /*0062*/ 	.short	(.L_21 - .L_20)
	.align		4
.L_20:
        /*0064*/ 	.word	index@(.nv.constant0.triton_poi_fused_cat_0)
        /*0068*/ 	.short	0x0210
        /*006a*/ 	.short	0x0014


	//----- nvinfo : EIATTR_SW_WAR
	.align		4
.L_21:
        /*006c*/ 	.byte	0x04, 0x36
        /*006e*/ 	.short	(.L_23 - .L_22)
.L_22:
        /*0070*/ 	.word	0x00000008
.L_23:


//--------------------- .nv.callgraph             --------------------------
	.section	.nv.callgraph,"",@"SHT_CUDA_CALLGRAPH"
	.align	4
	.sectionentsize	8
	.align		4
        /*0000*/ 	.word	0x00000000
	.align		4
        /*0004*/ 	.word	0xffffffff
	.align		4
        /*0008*/ 	.word	0x00000000
	.align		4
        /*000c*/ 	.word	0xfffffffe
	.align		4
        /*0010*/ 	.word	0x00000000
	.align		4
        /*0014*/ 	.word	0xfffffffd
	.align		4
        /*0018*/ 	.word	0x00000000
	.align		4
        /*001c*/ 	.word	0xfffffffc


//--------------------- .text.triton_poi_fused_cat_0 --------------------------
	.section	.text.triton_poi_fused_cat_0,"ax",@progbits
	.align	128
        .global         triton_poi_fused_cat_0
        .type           triton_poi_fused_cat_0,@function
        .size           triton_poi_fused_cat_0,(.L_x_1 - triton_poi_fused_cat_0)
        .other          triton_poi_fused_cat_0,@"STO_CUDA_ENTRY STV_DEFAULT"
triton_poi_fused_cat_0:
.text.triton_poi_fused_cat_0:
[----:B------:R-:W0:Y:S02]  /*0000*/  LDC R1, c[0x0][0x28] ;  /* 0x00000a00ff017b82 */ /* 0x000e240000000800 */
[----:B------:R-:W1:Y:S01]  /*0010*/  S2R R0, SR_TID.X ;  /* 0x0000000000007919 */ /* 0x000e620000002100 */
[----:B------:R-:W2:Y:S01]  /*0020*/  LDC.64 R2, c[0x0][0x210] ;  /* 0x00008400ff027b82 */ /* 0x000ea20000000a00 */
[----:B------:R-:W-:Y:S01]  /*0030*/  CS2R R12, SRZ ;  /* 0x00000000000c7805 */ /* 0x000fe2000001ff00 */
[----:B------:R-:W-:Y:S01]  /*0040*/  ULDC.64 UR4, c[0x0][0x208] ;  /* 0x0000820000047ab9 */ /* 0x000fe20000000a00 */
[----:B------:R-:W3:Y:S01]  /*0050*/  S2R R7, SR_CTAID.X ;  /* 0x0000000000077919 */ /* 0x000ee20000002500 */
[----:B------:R-:W-:Y:S02]  /*0060*/  CS2R R14, SRZ ;  /* 0x00000000000e7805 */ /* 0x000fe4000001ff00 */
[----:B------:R-:W-:Y:S02]  /*0070*/  CS2R R10, SRZ ;  /* 0x00000000000a7805 */ /* 0x000fe4000001ff00 */
[----:B------:R-:W-:Y:S01]  /*0080*/  CS2R R8, SRZ ;  /* 0x0000000000087805 */ /* 0x000fe2000001ff00 */
[----:B------:R-:W4:Y:S01]  /*0090*/  LDC.64 R4, c[0x0][0x218] ;  /* 0x00008600ff047b82 */ /* 0x000f220000000a00 */
[----:B-1----:R-:W-:-:S05]  /*00a0*/  IMAD.SHL.U32 R0, R0, 0x2, RZ ;  /* 0x0000000200007824 */ /* 0x002fca00078e00ff */
[----:B------:R-:W-:-:S05]  /*00b0*/  LOP3.LUT R0, R0, 0x3e, RZ, 0xc0, !PT ;  /* 0x0000003e00007812 */ /* 0x000fca00078ec0ff */
[----:B---3--:R-:W-:-:S04]  /*00c0*/  IMAD R7, R7, 0x40, R0 ;  /* 0x0000004007077824 */ /* 0x008fc800078e0200 */
[C---:B--2---:R-:W-:Y:S01]  /*00d0*/  IMAD.WIDE R2, R7.reuse, 0x4, R2 ;  /* 0x0000000407027825 */ /* 0x044fe200078e0202 */
[C---:B------:R-:W-:Y:S02]  /*00e0*/  LOP3.LUT R0, R7.reuse, 0xfffffff0, RZ, 0xc0, !PT ;  /* 0xfffffff007007812 */ /* 0x040fe400078ec0ff */
[C---:B------:R-:W-:Y:S02]  /*00f0*/  ISETP.GE.AND P1, PT, R7.reuse, 0x10, PT ;  /* 0x000000100700780c */ /* 0x040fe40003f26270 */
[C---:B------:R-:W-:Y:S02]  /*0100*/  ISETP.NE.AND P4, PT, R0.reuse, 0x20, PT ;  /* 0x000000200000780c */ /* 0x040fe40003f85270 */
[C---:B------:R-:W-:Y:S02]  /*0110*/  ISETP.NE.AND P0, PT, R0.reuse, 0x10, PT ;  /* 0x000000100000780c */ /* 0x040fe40003f05270 */
[----:B------:R-:W-:Y:S02]  /*0120*/  ISETP.LT.AND P3, PT, R7, 0x40, !P4 ;  /* 0x000000400700780c */ /* 0x000fe40006761270 */
[----:B------:R-:W-:-:S02]  /*0130*/  ISETP.NE.AND P5, PT, R0, 0x30, PT ;  /* 0x000000300000780c */ /* 0x000fc40003fa5270 */
[----:B------:R-:W-:-:S03]  /*0140*/  ISETP.LT.AND P2, PT, R7, 0x40, !P0 ;  /* 0x000000400700780c */ /* 0x000fc60004741270 */
[----:B------:R-:W2:Y:S06]  /*0150*/  @!P1 LDG.E.64 R8, desc[UR4][R2.64] ;  /* 0x0000000402089981 */ /* 0x000eac000c1e1b00 */
[----:B------:R-:W3:Y:S04]  /*0160*/  @P3 LDG.E.64 R12, desc[UR4][R2.64] ;  /* 0x00000004020c3981 */ /* 0x000ee8000c1e1b00 */
[----:B------:R-:W5:Y:S04]  /*0170*/  @!P5 LDG.E.64 R14, desc[UR4][R2.64] ;  /* 0x00000004020ed981 */ /* 0x000f68000c1e1b00 */
[----:B------:R4:W2:Y:S02]  /*0180*/  @P2 LDG.E.64 R10, desc[UR4][R2.64] ;  /* 0x00000004020a2981 */ /* 0x0008a4000c1e1b00 */
[----:B----4-:R-:W-:Y:S01]  /*0190*/  IMAD.WIDE R2, R7, 0x4, R4 ;  /* 0x0000000407027825 */ /* 0x010fe200078e0204 */
[----:B---3--:R-:W-:-:S02]  /*01a0*/  SEL R12, R12, RZ, P3 ;  /* 0x000000ff0c0c7207 */ /* 0x008fc40001800000 */
[----:B------:R-:W-:Y:S02]  /*01b0*/  SEL R13, R13, RZ, P3 ;  /* 0x000000ff0d0d7207 */ /* 0x000fe40001800000 */
[----:B------:R-:W-:Y:S02]  /*01c0*/  ISETP.GE.AND P3, PT, R7, 0x40, PT ;  /* 0x000000400700780c */ /* 0x000fe40003f66270 */
[----:B-----5:R-:W-:Y:S02]  /*01d0*/  @P4 SEL R13, R15, RZ, !P5 ;  /* 0x000000ff0f0d4207 */ /* 0x020fe40006800000 */
[----:B------:R-:W-:Y:S02]  /*01e0*/  @P4 SEL R12, R14, RZ, !P5 ;  /* 0x000000ff0e0c4207 */ /* 0x000fe40006800000 */
[----:B--2---:R-:W-:Y:S02]  /*01f0*/  SEL R15, R10, RZ, P2 ;  /* 0x000000ff0a0f7207 */ /* 0x004fe40001000000 */
[----:B------:R-:W-:-:S02]  /*0200*/  SEL R0, R11, RZ, P2 ;  /* 0x000000ff0b007207 */ /* 0x000fc40001000000 */
[----:B------:R-:W-:Y:S02]  /*0210*/  SEL R8, R8, RZ, !P1 ;  /* 0x000000ff08087207 */ /* 0x000fe40004800000 */
[----:B------:R-:W-:Y:S02]  /*0220*/  SEL R9, R9, RZ, !P1 ;  /* 0x000000ff09097207 */ /* 0x000fe40004800000 */
[----:B------:R-:W-:Y:S02]  /*0230*/  @P1 SEL R8, R15, R12, !P0 ;  /* 0x0000000c0f081207 */ /* 0x000fe40004000000 */
[----:B------:R-:W-:Y:S01]  /*0240*/  @P1 SEL R9, R0, R13, !P0 ;  /* 0x0000000d00091207 */ /* 0x000fe20004000000 */
[----:B------:R-:W-:Y:S06]  /*0250*/  @P3 EXIT ;  /* 0x000000000000394d */ /* 0x000fec0003800000 */
[----:B------:R-:W-:Y:S01]  /*0260*/  STG.E.64 desc[UR4][R2.64], R8 ;  /* 0x0000000802007986 */ /* 0x000fe2000c101b04 */
[----:B------:R-:W-:Y:S05]  /*0270*/  EXIT ;  /* 0x000000000000794d */ /* 0x000fea0003800000 */
.L_x_0:
[----:B------:R-:W-:-:S00]  /*0280*/  BRA `(.L_x_0) ;  /* 0xfffffffc00fc7947 */ /* 0x000fc0000383ffff */
[----:B------:R-:W-:-:S00]  /*0290*/  NOP ;  /* 0x0000000000007918 */ /* 0x000fc00000000000 */
        /* <DEDUP_REMOVED lines=14> */
.L_x_1:


//--------------------- .nv.constant0.triton_poi_fused_cat_0 --------------------------
	.section	.nv.constant0.triton_poi_fused_cat_0,"a",@progbits
	.sectionflags	@""
	.align	4
.nv.constant0.triton_poi_fused_cat_0:
	.zero		548
